//
// Generated by NVIDIA NVVM Compiler
//
// Compiler Build ID: CL-36424714
// Cuda compilation tools, release 13.0, V13.0.88
// Based on NVVM 20.0.0
//

.version 9.0
.target sm_100
.address_size 64

	// .globl	_Z16computeHistogramPKiPiii
.extern .shared .align 16 .b8 localHist[];

.visible .entry _Z16computeHistogramPKiPiii(
	.param .u64 .ptr .align 1 _Z16computeHistogramPKiPiii_param_0,
	.param .u64 .ptr .align 1 _Z16computeHistogramPKiPiii_param_1,
	.param .u32 _Z16computeHistogramPKiPiii_param_2,
	.param .u32 _Z16computeHistogramPKiPiii_param_3
)
{
	.reg .pred 	%p<4>;
	.reg .b32 	%r<18>;
	.reg .b64 	%rd<9>;

	ld.param.u64 	%rd1, [_Z16computeHistogramPKiPiii_param_0];
	ld.param.u64 	%rd2, [_Z16computeHistogramPKiPiii_param_1];
	ld.param.u32 	%r4, [_Z16computeHistogramPKiPiii_param_2];
	ld.param.u32 	%r5, [_Z16computeHistogramPKiPiii_param_3];
	mov.u32 	%r1, %tid.x;
	mov.u32 	%r6, %ntid.x;
	mov.u32 	%r7, %ctaid.x;
	mad.lo.s32 	%r2, %r6, %r7, %r1;
	setp.ge.s32 	%p1, %r1, %r5;
	shl.b32 	%r8, %r1, 2;
	mov.u32 	%r9, localHist;
	add.s32 	%r3, %r9, %r8;
	@%p1 bra 	$L__BB0_2;
	mov.b32 	%r10, 0;
	st.shared.u32 	[%r3], %r10;
$L__BB0_2:
	bar.sync 	0;
	setp.ge.s32 	%p2, %r2, %r4;
	@%p2 bra 	$L__BB0_4;
	cvta.to.global.u64 	%rd3, %rd1;
	mul.wide.s32 	%rd4, %r2, 4;
	add.s64 	%rd5, %rd3, %rd4;
	ld.global.u32 	%r11, [%rd5];
	shl.b32 	%r12, %r11, 2;
	add.s32 	%r14, %r9, %r12;
	atom.shared.add.u32 	%r15, [%r14], 1;
$L__BB0_4:
	setp.ge.s32 	%p3, %r1, %r5;
	bar.sync 	0;
	@%p3 bra 	$L__BB0_6;
	cvta.to.global.u64 	%rd6, %rd2;
	mul.wide.u32 	%rd7, %r1, 4;
	add.s64 	%rd8, %rd6, %rd7;
	ld.shared.u32 	%r16, [%r3];
	atom.global.add.u32 	%r17, [%rd8], %r16;
$L__BB0_6:
	ret;

}


// ===== COMPILED SASS (sm_100) =====

	.target	sm_100

	.elftype	@"ET_EXEC"


//--------------------- .note.nv.tkinfo           --------------------------
	.section	.note.nv.tkinfo,"",@"SHT_NOTE"
	.sectionflags	@"SHF_NOTE_NV_TKINFO"
	.tkinfo
        /*0018*/ 	.word	0x00000002
        /*0030*/ 	.string	""
        /*0030*/ 	.string	"ptxas"
        /*0030*/ 	.string	"Cuda compilation tools, release 13.0, V13.0.88"
        /*0030*/ 	.string	"Build cuda_13.0.r13.0/compiler.36424714_0"
        /*0030*/ 	.string	"-arch sm_100 -m 64 "



//--------------------- .note.nv.cuinfo           --------------------------
	.section	.note.nv.cuinfo,"",@"SHT_NOTE"
	.sectionflags	@"SHF_NOTE_NV_CUINFO"
        /*0018*/ 	.short	0x0002
        /*001a*/ 	.short	0x0064
        /*001c*/ 	.short	0x0082
	.zero		2


//--------------------- .nv.info                  --------------------------
	.section	.nv.info,"",@"SHT_CUDA_INFO"
	.align	4


	//----- nvinfo : EIATTR_REGCOUNT
	.align		4
        /*0000*/ 	.byte	0x04, 0x2f
        /*0002*/ 	.short	(.L_1 - .L_0)
	.align		4
.L_0:
        /*0004*/ 	.word	index@(_Z16computeHistogramPKiPiii)
        /*0008*/ 	.word	0x0000000a


	//----- nvinfo : EIATTR_FRAME_SIZE
	.align		4
.L_1:
        /*000c*/ 	.byte	0x04, 0x11
        /*000e*/ 	.short	(.L_3 - .L_2)
	.align		4
.L_2:
        /*0010*/ 	.word	index@(_Z16computeHistogramPKiPiii)
        /*0014*/ 	.word	0x00000000


	//----- nvinfo : EIATTR_MIN_STACK_SIZE
	.align		4
.L_3:
        /*0018*/ 	.byte	0x04, 0x12
        /*001a*/ 	.short	(.L_5 - .L_4)
	.align		4
.L_4:
        /*001c*/ 	.word	index@(_Z16computeHistogramPKiPiii)
        /*0020*/ 	.word	0x00000000
.L_5:


//--------------------- .nv.compat                --------------------------
	.section	.nv.compat,"",@"SHT_CUDA_COMPAT_INFO"
	.align	4
        /*0000*/ 	.byte	0x02, 0x09, 0x00, 0x00, 0x02, 0x02, 0x01, 0x00, 0x02, 0x05, 0x05, 0x00, 0x03, 0x07, 0x01, 0x01
        /*0010*/ 	.byte	0x02, 0x03, 0x00, 0x00, 0x02, 0x06, 0x01, 0x00, 0x04, 0x0b, 0x08, 0x00, 0x09, 0x00, 0x00, 0x00
        /*0020*/ 	.byte	0x00, 0x00, 0x00, 0x00


//--------------------- .nv.info._Z16computeHistogramPKiPiii --------------------------
	.section	.nv.info._Z16computeHistogramPKiPiii,"",@"SHT_CUDA_INFO"
	.sectionflags	@""
	.align	4


	//----- nvinfo : EIATTR_CUDA_API_VERSION
	.align		4
        /*0000*/ 	.byte	0x04, 0x37
        /*0002*/ 	.short	(.L_7 - .L_6)
.L_6:
        /*0004*/ 	.word	0x00000082


	//----- nvinfo : EIATTR_KPARAM_INFO
	.align		4
.L_7:
        /*0008*/ 	.byte	0x04, 0x17
        /*000a*/ 	.short	(.L_9 - .L_8)
.L_8:
        /*000c*/ 	.word	0x00000000
        /*0010*/ 	.short	0x0003
        /*0012*/ 	.short	0x0014
        /*0014*/ 	.byte	0x00, 0xf0, 0x11, 0x00


	//----- nvinfo : EIATTR_KPARAM_INFO
	.align		4
.L_9:
        /*0018*/ 	.byte	0x04, 0x17
        /*001a*/ 	.short	(.L_11 - .L_10)
.L_10:
        /*001c*/ 	.word	0x00000000
        /*0020*/ 	.short	0x0002
        /*0022*/ 	.short	0x0010
        /*0024*/ 	.byte	0x00, 0xf0, 0x11, 0x00


	//----- nvinfo : EIATTR_KPARAM_INFO
	.align		4
.L_11:
        /*0028*/ 	.byte	0x04, 0x17
        /*002a*/ 	.short	(.L_13 - .L_12)
.L_12:
        /*002c*/ 	.word	0x00000000
        /*0030*/ 	.short	0x0001
        /*0032*/ 	.short	0x0008
        /*0034*/ 	.byte	0x00, 0xf5, 0x21, 0x00


	//----- nvinfo : EIATTR_KPARAM_INFO
	.align		4
.L_13:
        /*0038*/ 	.byte	0x04, 0x17
        /*003a*/ 	.short	(.L_15 - .L_14)
.L_14:
        /*003c*/ 	.word	0x00000000
        /*0040*/ 	.short	0x0000
        /*0042*/ 	.short	0x0000
        /*0044*/ 	.byte	0x00, 0xf5, 0x21, 0x00


	//----- nvinfo : EIATTR_SPARSE_MMA_MASK
	.align		4
.L_15:
        /*0048*/ 	.byte	0x03, 0x50
        /*004a*/ 	.short	0x0000


	//----- nvinfo : EIATTR_MAXREG_COUNT
	.align		4
        /*004c*/ 	.byte	0x03, 0x1b
        /*004e*/ 	.short	0x00ff


	//----- nvinfo : EIATTR_NUM_BARRIERS
	.align		4
        /*0050*/ 	.byte	0x02, 0x4c
        /*0052*/ 	.byte	0x01
	.zero		1


	//----- nvinfo : EIATTR_MERCURY_ISA_VERSION
	.align		4
        /*0054*/ 	.byte	0x03, 0x5f
        /*0056*/ 	.short	0x0101


	//----- nvinfo : EIATTR_VRC_CTA_INIT_COUNT
	.align		4
        /*0058*/ 	.byte	0x02, 0x4a
	.zero		1
	.zero		1


	//----- nvinfo : EIATTR_EXIT_INSTR_OFFSETS
	.align		4
        /*005c*/ 	.byte	0x04, 0x1c
        /*005e*/ 	.short	(.L_17 - .L_16)


	//   ....[0]....
.L_16:
        /*0060*/ 	.word	0x00000190


	//   ....[1]....
        /*0064*/ 	.word	0x000001e0


	//----- nvinfo : EIATTR_CRS_STACK_SIZE
	.align		4
.L_17:
        /*0068*/ 	.byte	0x04, 0x1e
        /*006a*/ 	.short	(.L_19 - .L_18)
.L_18:
        /*006c*/ 	.word	0x00000000


	//----- nvinfo : EIATTR_CBANK_PARAM_SIZE
	.align		4
.L_19:
        /*0070*/ 	.byte	0x03, 0x19
        /*0072*/ 	.short	0x0018


	//----- nvinfo : EIATTR_PARAM_CBANK
	.align		4
        /*0074*/ 	.byte	0x04, 0x0a
        /*0076*/ 	.short	(.L_21 - .L_20)
	.align		4
.L_20:
        /*0078*/ 	.word	index@(.nv.constant0._Z16computeHistogramPKiPiii)
        /*007c*/ 	.short	0x0380
        /*007e*/ 	.short	0x0018


	//----- nvinfo : EIATTR_SW_WAR
	.align		4
.L_21:
        /*0080*/ 	.byte	0x04, 0x36
        /*0082*/ 	.short	(.L_23 - .L_22)
.L_22:
        /*0084*/ 	.word	0x00000008
.L_23:


//--------------------- .nv.callgraph             --------------------------
	.section	.nv.callgraph,"",@"SHT_CUDA_CALLGRAPH"
	.align	4
	.sectionentsize	8
	.align		4
        /*0000*/ 	.word	0x00000000
	.align		4
        /*0004*/ 	.word	0xffffffff
	.align		4
        /*0008*/ 	.word	0x00000000
	.align		4
        /*000c*/ 	.word	0xfffffffe
	.align		4
        /*0010*/ 	.word	0x00000000
	.align		4
        /*0014*/ 	.word	0xfffffffd
	.align		4
        /*0018*/ 	.word	0x00000000
	.align		4
        /*001c*/ 	.word	0xfffffffc


//--------------------- .text._Z16computeHistogramPKiPiii --------------------------
	.section	.text._Z16computeHistogramPKiPiii,"ax",@progbits
	.align	128
        .global         _Z16computeHistogramPKiPiii
        .type           _Z16computeHistogramPKiPiii,@function
        .size           _Z16computeHistogramPKiPiii,(.L_x_3 - _Z16computeHistogramPKiPiii)
        .other          _Z16computeHistogramPKiPiii,@"STO_CUDA_ENTRY STV_DEFAULT"
_Z16computeHistogramPKiPiii:
.text._Z16computeHistogramPKiPiii:
[----:B------:R-:W-:Y:S01]  /*0000*/  LDC R1, c[0x0][0x37c] ;  /* 0x0000df00ff017b82 */ /* 0x000fe20000000800 */
[----:B------:R-:W0:Y:S07]  /*0010*/  S2R R7, SR_TID.X ;  /* 0x0000000000077919 */ /* 0x000e2e0000002100 */
[----:B------:R-:W1:Y:S01]  /*0020*/  S2UR UR5, SR_CgaCtaId ;  /* 0x00000000000579c3 */ /* 0x000e620000008800 */
[----:B------:R-:W2:Y:S01]  /*0030*/  LDCU UR6, c[0x0][0x360] ;  /* 0x00006c00ff0677ac */ /* 0x000ea20008000800 */
[----:B------:R-:W-:Y:S01]  /*0040*/  BSSY.RECONVERGENT B0, `(.L_x_0) ;  /* 0x0000013000007945 */ /* 0x000fe20003800200 */
[----:B------:R-:W2:Y:S01]  /*0050*/  S2R R0, SR_CTAID.X ;  /* 0x0000000000007919 */ /* 0x000ea20000002500 */
[----:B------:R-:W0:Y:S01]  /*0060*/  LDCU UR7, c[0x0][0x394] ;  /* 0x00007280ff0777ac */ /* 0x000e220008000800 */
[----:B------:R-:W3:Y:S01]  /*0070*/  LDCU UR8, c[0x0][0x390] ;  /* 0x00007200ff0877ac */ /* 0x000ee20008000800 */
[----:B------:R-:W-:-:S02]  /*0080*/  UMOV UR4, 0x400 ;  /* 0x0000040000047882 */ /* 0x000fc40000000000 */
[----:B-1----:R-:W-:Y:S01]  /*0090*/  ULEA UR4, UR5, UR4, 0x18 ;  /* 0x0000000405047291 */ /* 0x002fe2000f8ec0ff */
[----:B0-----:R-:W-:Y:S01]  /*00a0*/  ISETP.GE.AND P0, PT, R7, UR7, PT ;  /* 0x0000000707007c0c */ /* 0x001fe2000bf06270 */
[----:B--2---:R-:W-:-:S04]  /*00b0*/  IMAD R5, R0, UR6, R7 ;  /* 0x0000000600057c24 */ /* 0x004fc8000f8e0207 */
[----:B------:R-:W-:Y:S01]  /*00c0*/  LEA R0, R7, UR4, 0x2 ;  /* 0x0000000407007c11 */ /* 0x000fe2000f8e10ff */
[----:B------:R-:W0:Y:S01]  /*00d0*/  LDCU.64 UR6, c[0x0][0x358] ;  /* 0x00006b00ff0677ac */ /* 0x000e220008000a00 */
[----:B---3--:R-:W-:-:S06]  /*00e0*/  ISETP.GE.AND P1, PT, R5, UR8, PT ;  /* 0x0000000805007c0c */ /* 0x008fcc000bf26270 */
[----:B------:R1:W-:Y:S01]  /*00f0*/  @!P0 STS [R0], RZ ;  /* 0x000000ff00008388 */ /* 0x0003e20000000800 */
[----:B------:R-:W-:Y:S06]  /*0100*/  BAR.SYNC.DEFER_BLOCKING 0x0 ;  /* 0x0000000000007b1d */ /* 0x000fec0000010000 */
[----:B-1----:R-:W-:Y:S05]  /*0110*/  @P1 BRA `(.L_x_1) ;  /* 0x0000000000141947 */ /* 0x002fea0003800000 */
[----:B------:R-:W1:Y:S02]  /*0120*/  LDC.64 R2, c[0x0][0x380] ;  /* 0x0000e000ff027b82 */ /* 0x000e640000000a00 */
[----:B-1----:R-:W-:-:S06]  /*0130*/  IMAD.WIDE R2, R5, 0x4, R2 ;  /* 0x0000000405027825 */ /* 0x002fcc00078e0202 */
[----:B0-----:R-:W2:Y:S02]  /*0140*/  LDG.E R2, desc[UR6][R2.64] ;  /* 0x0000000602027981 */ /* 0x001ea4000c1e1900 */
[----:B--2---:R-:W-:-:S05]  /*0150*/  LEA R4, R2, UR4, 0x2 ;  /* 0x0000000402047c11 */ /* 0x004fca000f8e10ff */
[----:B------:R1:W-:Y:S02]  /*0160*/  ATOMS.POPC.INC.32 RZ, [R4+URZ] ;  /* 0x0000000004ff7f8c */ /* 0x0003e4000d8000ff */
.L_x_1:
[----:B0-----:R-:W-:Y:S05]  /*0170*/  BSYNC.RECONVERGENT B0 ;  /* 0x0000000000007941 */ /* 0x001fea0003800200 */
.L_x_0:
[----:B------:R-:W-:Y:S06]  /*0180*/  BAR.SYNC.DEFER_BLOCKING 0x0 ;  /* 0x0000000000007b1d */ /* 0x000fec0000010000 */
[----:B------:R-:W-:Y:S05]  /*0190*/  @P0 EXIT ;  /* 0x000000000000094d */ /* 0x000fea0003800000 */
[----:B------:R-:W0:Y:S01]  /*01a0*/  LDS R5, [R0] ;  /* 0x0000000000057984 */ /* 0x000e220000000800 */
[----:B------:R-:W2:Y:S02]  /*01b0*/  LDC.64 R2, c[0x0][0x388] ;  /* 0x0000e200ff027b82 */ /* 0x000ea40000000a00 */
[----:B--2---:R-:W-:-:S05]  /*01c0*/  IMAD.WIDE.U32 R2, R7, 0x4, R2 ;  /* 0x0000000407027825 */ /* 0x004fca00078e0002 */
[----:B0-----:R-:W-:Y:S01]  /*01d0*/  REDG.E.ADD.STRONG.GPU desc[UR6][R2.64], R5 ;  /* 0x000000050200798e */ /* 0x001fe2000c12e106 */
[----:B------:R-:W-:Y:S05]  /*01e0*/  EXIT ;  /* 0x000000000000794d */ /* 0x000fea0003800000 */
.L_x_2:
[----:B------:R-:W-:-:S00]  /*01f0*/  BRA `(.L_x_2) ;  /* 0xfffffffc00fc7947 */ /* 0x000fc0000383ffff */
[----:B------:R-:W-:-:S00]  /*0200*/  NOP ;  /* 0x0000000000007918 */ /* 0x000fc00000000000 */
[----:B------:R-:W-:-:S00]  /*0210*/  NOP ;  /* 0x0000000000007918 */ /* 0x000fc00000000000 */
[----:B------:R-:W-:-:S00]  /*0220*/  NOP ;  /* 0x0000000000007918 */ /* 0x000fc00000000000 */
[----:B------:R-:W-:-:S00]  /*0230*/  NOP ;  /* 0x0000000000007918 */ /* 0x000fc00000000000 */
[----:B------:R-:W-:-:S00]  /*0240*/  NOP ;  /* 0x0000000000007918 */ /* 0x000fc00000000000 */
[----:B------:R-:W-:-:S00]  /*0250*/  NOP ;  /* 0x0000000000007918 */ /* 0x000fc00000000000 */
[----:B------:R-:W-:-:S00]  /*0260*/  NOP ;  /* 0x0000000000007918 */ /* 0x000fc00000000000 */
[----:B------:R-:W-:-:S00]  /*0270*/  NOP ;  /* 0x0000000000007918 */ /* 0x000fc00000000000 */
.L_x_3:


//--------------------- .nv.shared._Z16computeHistogramPKiPiii --------------------------
	.section	.nv.shared._Z16computeHistogramPKiPiii,"aw",@nobits
	.sectionflags	@""
	.align	16
	.zero		1024


//--------------------- .nv.shared.reserved.0     --------------------------
	.section	.nv.shared.reserved.0,"aw",@nobits
	.weak		__nv_reservedSMEM_offset_0_alias
	.size		__nv_reservedSMEM_offset_0_alias, 0, 64
	.other		__nv_reservedSMEM_offset_0_alias,@"STO_CUDA_RESERVED_SHARED STV_DEFAULT"
__nv_reservedSMEM_offset_0_alias:
	.zero		0
	.zero		64


//--------------------- .nv.constant0._Z16computeHistogramPKiPiii --------------------------
	.section	.nv.constant0._Z16computeHistogramPKiPiii,"a",@progbits
	.sectionflags	@""
	.align	4
.nv.constant0._Z16computeHistogramPKiPiii:
	.zero		920


//--------------------- SYMBOLS --------------------------

	.type		.nv.reservedSmem.offset0,@object
	.size		.nv.reservedSmem.offset0,0x4
	.type		.nv.reservedSmem.cap,@object
	.size		.nv.reservedSmem.cap,0x4
